//
// Generated by NVIDIA NVVM Compiler
//
// Compiler Build ID: CL-36424714
// Cuda compilation tools, release 13.0, V13.0.88
// Based on NVVM 20.0.0
//

.version 9.0
.target sm_100
.address_size 64

	// .globl	_Z17test_block_kernelPiS_PfS0_S0_S0_S0_S_
// _ZZ17test_block_kernelPiS_PfS0_S0_S0_S0_S_E2sp has been demoted
// _ZZ17test_block_kernelPiS_PfS0_S0_S0_S0_S_E2si has been demoted

.visible .entry _Z17test_block_kernelPiS_PfS0_S0_S0_S0_S_(
	.param .u64 .ptr .align 1 _Z17test_block_kernelPiS_PfS0_S0_S0_S0_S__param_0,
	.param .u64 .ptr .align 1 _Z17test_block_kernelPiS_PfS0_S0_S0_S0_S__param_1,
	.param .u64 .ptr .align 1 _Z17test_block_kernelPiS_PfS0_S0_S0_S0_S__param_2,
	.param .u64 .ptr .align 1 _Z17test_block_kernelPiS_PfS0_S0_S0_S0_S__param_3,
	.param .u64 .ptr .align 1 _Z17test_block_kernelPiS_PfS0_S0_S0_S0_S__param_4,
	.param .u64 .ptr .align 1 _Z17test_block_kernelPiS_PfS0_S0_S0_S0_S__param_5,
	.param .u64 .ptr .align 1 _Z17test_block_kernelPiS_PfS0_S0_S0_S0_S__param_6,
	.param .u64 .ptr .align 1 _Z17test_block_kernelPiS_PfS0_S0_S0_S0_S__param_7
)
{
	.local .align 16 .b8 	__local_depot0[192];
	.reg .b64 	%SP;
	.reg .b64 	%SPL;
	.reg .pred 	%p<34>;
	.reg .b32 	%r<89>;
	.reg .b32 	%f<126>;
	.reg .b64 	%rd<36>;
	// demoted variable
	.shared .align 4 .b8 _ZZ17test_block_kernelPiS_PfS0_S0_S0_S0_S_E2sp[4096];
	// demoted variable
	.shared .align 4 .b8 _ZZ17test_block_kernelPiS_PfS0_S0_S0_S0_S_E2si[4096];
	mov.u64 	%SPL, __local_depot0;
	ld.param.u64 	%rd8, [_Z17test_block_kernelPiS_PfS0_S0_S0_S0_S__param_0];
	ld.param.u64 	%rd9, [_Z17test_block_kernelPiS_PfS0_S0_S0_S0_S__param_1];
	ld.param.u64 	%rd10, [_Z17test_block_kernelPiS_PfS0_S0_S0_S0_S__param_2];
	cvta.to.global.u64 	%rd11, %rd10;
	cvta.to.global.u64 	%rd12, %rd9;
	cvta.to.global.u64 	%rd13, %rd8;
	add.u64 	%rd1, %SPL, 0;
	add.u64 	%rd2, %SPL, 64;
	add.u64 	%rd3, %SPL, 128;
	mov.u32 	%r23, %ctaid.x;
	mov.u32 	%r24, %nctaid.y;
	mov.u32 	%r25, %ctaid.y;
	mad.lo.s32 	%r1, %r24, %r25, %r23;
	mul.wide.s32 	%rd17, %r1, 4;
	add.s64 	%rd18, %rd13, %rd17;
	ld.global.u32 	%r26, [%rd18];
	add.s64 	%rd19, %rd12, %rd17;
	ld.global.u32 	%r27, [%rd19];
	mov.u32 	%r28, %tid.x;
	mov.u32 	%r29, %tid.y;
	shl.b32 	%r30, %r29, 5;
	add.s32 	%r2, %r30, %r28;
	shl.b32 	%r3, %r28, 2;
	shl.b32 	%r31, %r29, 2;
	or.b32  	%r4, %r3, 1;
	or.b32  	%r5, %r3, 2;
	or.b32  	%r6, %r3, 3;
	st.local.v4.u32 	[%rd2], {%r3, %r4, %r5, %r6};
	st.local.v4.u32 	[%rd2+16], {%r3, %r4, %r5, %r6};
	st.local.v4.u32 	[%rd2+32], {%r3, %r4, %r5, %r6};
	st.local.v4.u32 	[%rd2+48], {%r3, %r4, %r5, %r6};
	st.local.v4.u32 	[%rd3], {%r31, %r31, %r31, %r31};
	or.b32  	%r32, %r31, 1;
	st.local.v4.u32 	[%rd3+16], {%r32, %r32, %r32, %r32};
	or.b32  	%r33, %r31, 2;
	st.local.v4.u32 	[%rd3+32], {%r33, %r33, %r33, %r33};
	or.b32  	%r34, %r31, 3;
	st.local.v4.u32 	[%rd3+48], {%r34, %r34, %r34, %r34};
	shl.b32 	%r35, %r29, 9;
	or.b32  	%r7, %r35, 128;
	shl.b32 	%r8, %r26, 14;
	shl.b32 	%r9, %r27, 14;
	add.s64 	%rd4, %rd11, 32;
	mov.b32 	%r85, 0;
$L__BB0_1:
	cvt.u64.u32 	%rd5, %r85;
	mul.wide.u32 	%rd20, %r85, 4;
	add.s64 	%rd21, %rd2, %rd20;
	ld.local.u32 	%r37, [%rd21];
	shl.b32 	%r38, %r37, 7;
	add.s32 	%r87, %r8, %r38;
	add.s64 	%rd22, %rd3, %rd20;
	ld.local.u32 	%r39, [%rd22];
	shl.b32 	%r40, %r39, 7;
	add.s32 	%r86, %r9, %r40;
	mov.b32 	%r88, 0;
	mov.f32 	%f125, 0f00000000;
$L__BB0_2:
	mul.wide.s32 	%rd23, %r87, 4;
	add.s64 	%rd24, %rd4, %rd23;
	mul.wide.s32 	%rd25, %r86, 4;
	add.s64 	%rd26, %rd4, %rd25;
	ld.global.f32 	%f4, [%rd24+-32];
	ld.global.f32 	%f5, [%rd26+-32];
	fma.rn.f32 	%f6, %f4, %f5, %f125;
	ld.global.f32 	%f7, [%rd24+-28];
	ld.global.f32 	%f8, [%rd26+-28];
	fma.rn.f32 	%f9, %f7, %f8, %f6;
	ld.global.f32 	%f10, [%rd24+-24];
	ld.global.f32 	%f11, [%rd26+-24];
	fma.rn.f32 	%f12, %f10, %f11, %f9;
	ld.global.f32 	%f13, [%rd24+-20];
	ld.global.f32 	%f14, [%rd26+-20];
	fma.rn.f32 	%f15, %f13, %f14, %f12;
	ld.global.f32 	%f16, [%rd24+-16];
	ld.global.f32 	%f17, [%rd26+-16];
	fma.rn.f32 	%f18, %f16, %f17, %f15;
	ld.global.f32 	%f19, [%rd24+-12];
	ld.global.f32 	%f20, [%rd26+-12];
	fma.rn.f32 	%f21, %f19, %f20, %f18;
	ld.global.f32 	%f22, [%rd24+-8];
	ld.global.f32 	%f23, [%rd26+-8];
	fma.rn.f32 	%f24, %f22, %f23, %f21;
	ld.global.f32 	%f25, [%rd24+-4];
	ld.global.f32 	%f26, [%rd26+-4];
	fma.rn.f32 	%f27, %f25, %f26, %f24;
	ld.global.f32 	%f28, [%rd24];
	ld.global.f32 	%f29, [%rd26];
	fma.rn.f32 	%f30, %f28, %f29, %f27;
	ld.global.f32 	%f31, [%rd24+4];
	ld.global.f32 	%f32, [%rd26+4];
	fma.rn.f32 	%f33, %f31, %f32, %f30;
	ld.global.f32 	%f34, [%rd24+8];
	ld.global.f32 	%f35, [%rd26+8];
	fma.rn.f32 	%f36, %f34, %f35, %f33;
	ld.global.f32 	%f37, [%rd24+12];
	ld.global.f32 	%f38, [%rd26+12];
	fma.rn.f32 	%f39, %f37, %f38, %f36;
	ld.global.f32 	%f40, [%rd24+16];
	ld.global.f32 	%f41, [%rd26+16];
	fma.rn.f32 	%f42, %f40, %f41, %f39;
	ld.global.f32 	%f43, [%rd24+20];
	ld.global.f32 	%f44, [%rd26+20];
	fma.rn.f32 	%f45, %f43, %f44, %f42;
	ld.global.f32 	%f46, [%rd24+24];
	ld.global.f32 	%f47, [%rd26+24];
	fma.rn.f32 	%f48, %f46, %f47, %f45;
	ld.global.f32 	%f49, [%rd24+28];
	ld.global.f32 	%f50, [%rd26+28];
	fma.rn.f32 	%f125, %f49, %f50, %f48;
	add.s32 	%r88, %r88, 16;
	add.s32 	%r87, %r87, 16;
	add.s32 	%r86, %r86, 16;
	setp.ne.s32 	%p1, %r88, 128;
	@%p1 bra 	$L__BB0_2;
	shl.b64 	%rd27, %rd5, 2;
	add.s64 	%rd28, %rd1, %rd27;
	st.local.f32 	[%rd28], %f125;
	add.s32 	%r85, %r85, 1;
	setp.ne.s32 	%p2, %r85, 16;
	@%p2 bra 	$L__BB0_1;
	add.s32 	%r41, %r7, %r3;
	ld.local.v4.f32 	{%f51, %f52, %f53, %f54}, [%rd1];
	max.f32 	%f55, %f51, %f52;
	setp.eq.f32 	%p3, %f55, %f52;
	selp.b32 	%r42, %r4, %r3, %p3;
	max.f32 	%f56, %f55, %f53;
	setp.eq.f32 	%p4, %f56, %f53;
	selp.b32 	%r43, %r5, %r42, %p4;
	max.f32 	%f57, %f56, %f54;
	setp.eq.f32 	%p5, %f57, %f54;
	selp.b32 	%r44, %r6, %r43, %p5;
	shl.b32 	%r46, %r29, 9;
	add.s32 	%r47, %r46, %r44;
	ld.local.v4.f32 	{%f58, %f59, %f60, %f61}, [%rd1+16];
	max.f32 	%f62, %f57, %f58;
	setp.eq.f32 	%p6, %f62, %f58;
	selp.b32 	%r48, %r41, %r47, %p6;
	max.f32 	%f63, %f62, %f59;
	setp.eq.f32 	%p7, %f63, %f59;
	add.s32 	%r49, %r41, 1;
	selp.b32 	%r50, %r49, %r48, %p7;
	max.f32 	%f64, %f63, %f60;
	setp.eq.f32 	%p8, %f64, %f60;
	add.s32 	%r51, %r41, 2;
	selp.b32 	%r52, %r51, %r50, %p8;
	max.f32 	%f65, %f64, %f61;
	setp.eq.f32 	%p9, %f65, %f61;
	add.s32 	%r53, %r41, 3;
	selp.b32 	%r54, %r53, %r52, %p9;
	ld.local.v4.f32 	{%f66, %f67, %f68, %f69}, [%rd1+32];
	max.f32 	%f70, %f65, %f66;
	setp.eq.f32 	%p10, %f70, %f66;
	add.s32 	%r55, %r41, 128;
	selp.b32 	%r56, %r55, %r54, %p10;
	max.f32 	%f71, %f70, %f67;
	setp.eq.f32 	%p11, %f71, %f67;
	add.s32 	%r57, %r41, 129;
	selp.b32 	%r58, %r57, %r56, %p11;
	max.f32 	%f72, %f71, %f68;
	setp.eq.f32 	%p12, %f72, %f68;
	add.s32 	%r59, %r41, 130;
	selp.b32 	%r60, %r59, %r58, %p12;
	max.f32 	%f73, %f72, %f69;
	setp.eq.f32 	%p13, %f73, %f69;
	add.s32 	%r61, %r41, 131;
	selp.b32 	%r62, %r61, %r60, %p13;
	ld.local.v4.f32 	{%f74, %f75, %f76, %f77}, [%rd1+48];
	max.f32 	%f78, %f73, %f74;
	setp.eq.f32 	%p14, %f78, %f74;
	add.s32 	%r63, %r41, 256;
	selp.b32 	%r64, %r63, %r62, %p14;
	max.f32 	%f79, %f78, %f75;
	setp.eq.f32 	%p15, %f79, %f75;
	add.s32 	%r65, %r41, 257;
	selp.b32 	%r66, %r65, %r64, %p15;
	max.f32 	%f80, %f79, %f76;
	setp.eq.f32 	%p16, %f80, %f76;
	add.s32 	%r67, %r41, 258;
	selp.b32 	%r68, %r67, %r66, %p16;
	max.f32 	%f81, %f80, %f77;
	setp.eq.f32 	%p17, %f81, %f77;
	add.s32 	%r69, %r41, 259;
	selp.b32 	%r70, %r69, %r68, %p17;
	shl.b32 	%r71, %r2, 2;
	mov.u32 	%r72, _ZZ17test_block_kernelPiS_PfS0_S0_S0_S0_S_E2sp;
	add.s32 	%r20, %r72, %r71;
	st.shared.f32 	[%r20], %f81;
	mov.u32 	%r73, _ZZ17test_block_kernelPiS_PfS0_S0_S0_S0_S_E2si;
	add.s32 	%r21, %r73, %r71;
	st.shared.u32 	[%r21], %r70;
	bar.sync 	0;
	setp.gt.u32 	%p18, %r2, 511;
	@%p18 bra 	$L__BB0_7;
	ld.shared.f32 	%f82, [%r20];
	ld.shared.f32 	%f83, [%r20+2048];
	max.f32 	%f84, %f82, %f83;
	st.shared.f32 	[%r20], %f84;
	setp.neu.f32 	%p19, %f84, %f83;
	@%p19 bra 	$L__BB0_7;
	ld.shared.u32 	%r74, [%r21+2048];
	st.shared.u32 	[%r21], %r74;
$L__BB0_7:
	bar.sync 	0;
	setp.gt.u32 	%p20, %r2, 255;
	@%p20 bra 	$L__BB0_10;
	ld.shared.f32 	%f85, [%r20];
	ld.shared.f32 	%f86, [%r20+1024];
	max.f32 	%f87, %f85, %f86;
	st.shared.f32 	[%r20], %f87;
	setp.neu.f32 	%p21, %f87, %f86;
	@%p21 bra 	$L__BB0_10;
	ld.shared.u32 	%r75, [%r21+1024];
	st.shared.u32 	[%r21], %r75;
$L__BB0_10:
	bar.sync 	0;
	setp.gt.u32 	%p22, %r2, 127;
	@%p22 bra 	$L__BB0_13;
	ld.shared.f32 	%f88, [%r20];
	ld.shared.f32 	%f89, [%r20+512];
	max.f32 	%f90, %f88, %f89;
	st.shared.f32 	[%r20], %f90;
	setp.neu.f32 	%p23, %f90, %f89;
	@%p23 bra 	$L__BB0_13;
	ld.shared.u32 	%r76, [%r21+512];
	st.shared.u32 	[%r21], %r76;
$L__BB0_13:
	bar.sync 	0;
	setp.gt.u32 	%p24, %r2, 63;
	@%p24 bra 	$L__BB0_16;
	ld.shared.f32 	%f91, [%r20];
	ld.shared.f32 	%f92, [%r20+256];
	max.f32 	%f93, %f91, %f92;
	st.shared.f32 	[%r20], %f93;
	setp.neu.f32 	%p25, %f93, %f92;
	@%p25 bra 	$L__BB0_16;
	ld.shared.u32 	%r77, [%r21+256];
	st.shared.u32 	[%r21], %r77;
$L__BB0_16:
	bar.sync 	0;
	setp.gt.u32 	%p26, %r2, 31;
	@%p26 bra 	$L__BB0_31;
	ld.volatile.shared.f32 	%f94, [%r20];
	ld.volatile.shared.f32 	%f95, [%r20+128];
	max.f32 	%f96, %f94, %f95;
	st.volatile.shared.f32 	[%r20], %f96;
	ld.volatile.shared.f32 	%f97, [%r20];
	ld.volatile.shared.f32 	%f98, [%r20+128];
	setp.neu.f32 	%p27, %f97, %f98;
	@%p27 bra 	$L__BB0_19;
	ld.volatile.shared.u32 	%r78, [%r21+128];
	st.volatile.shared.u32 	[%r21], %r78;
$L__BB0_19:
	ld.volatile.shared.f32 	%f99, [%r20];
	ld.volatile.shared.f32 	%f100, [%r20+64];
	max.f32 	%f101, %f99, %f100;
	st.volatile.shared.f32 	[%r20], %f101;
	ld.volatile.shared.f32 	%f102, [%r20];
	ld.volatile.shared.f32 	%f103, [%r20+64];
	setp.neu.f32 	%p28, %f102, %f103;
	@%p28 bra 	$L__BB0_21;
	ld.volatile.shared.u32 	%r79, [%r21+64];
	st.volatile.shared.u32 	[%r21], %r79;
$L__BB0_21:
	ld.volatile.shared.f32 	%f104, [%r20];
	ld.volatile.shared.f32 	%f105, [%r20+32];
	max.f32 	%f106, %f104, %f105;
	st.volatile.shared.f32 	[%r20], %f106;
	ld.volatile.shared.f32 	%f107, [%r20];
	ld.volatile.shared.f32 	%f108, [%r20+32];
	setp.neu.f32 	%p29, %f107, %f108;
	@%p29 bra 	$L__BB0_23;
	ld.volatile.shared.u32 	%r80, [%r21+32];
	st.volatile.shared.u32 	[%r21], %r80;
$L__BB0_23:
	ld.volatile.shared.f32 	%f109, [%r20];
	ld.volatile.shared.f32 	%f110, [%r20+16];
	max.f32 	%f111, %f109, %f110;
	st.volatile.shared.f32 	[%r20], %f111;
	ld.volatile.shared.f32 	%f112, [%r20];
	ld.volatile.shared.f32 	%f113, [%r20+16];
	setp.neu.f32 	%p30, %f112, %f113;
	@%p30 bra 	$L__BB0_25;
	ld.volatile.shared.u32 	%r81, [%r21+16];
	st.volatile.shared.u32 	[%r21], %r81;
$L__BB0_25:
	ld.volatile.shared.f32 	%f114, [%r20];
	ld.volatile.shared.f32 	%f115, [%r20+8];
	max.f32 	%f116, %f114, %f115;
	st.volatile.shared.f32 	[%r20], %f116;
	ld.volatile.shared.f32 	%f117, [%r20];
	ld.volatile.shared.f32 	%f118, [%r20+8];
	setp.neu.f32 	%p31, %f117, %f118;
	@%p31 bra 	$L__BB0_27;
	ld.volatile.shared.u32 	%r82, [%r21+8];
	st.volatile.shared.u32 	[%r21], %r82;
$L__BB0_27:
	ld.volatile.shared.f32 	%f119, [%r20];
	ld.volatile.shared.f32 	%f120, [%r20+4];
	max.f32 	%f121, %f119, %f120;
	st.volatile.shared.f32 	[%r20], %f121;
	ld.volatile.shared.f32 	%f122, [%r20];
	ld.volatile.shared.f32 	%f123, [%r20+4];
	setp.neu.f32 	%p32, %f122, %f123;
	@%p32 bra 	$L__BB0_29;
	ld.volatile.shared.u32 	%r83, [%r21+4];
	st.volatile.shared.u32 	[%r21], %r83;
$L__BB0_29:
	setp.ne.s32 	%p33, %r2, 0;
	@%p33 bra 	$L__BB0_31;
	ld.param.u64 	%rd35, [_Z17test_block_kernelPiS_PfS0_S0_S0_S0_S__param_7];
	ld.param.u64 	%rd34, [_Z17test_block_kernelPiS_PfS0_S0_S0_S0_S__param_6];
	ld.volatile.shared.f32 	%f124, [_ZZ17test_block_kernelPiS_PfS0_S0_S0_S0_S_E2sp];
	cvta.to.global.u64 	%rd29, %rd34;
	mul.wide.s32 	%rd30, %r1, 4;
	add.s64 	%rd31, %rd29, %rd30;
	st.global.f32 	[%rd31], %f124;
	ld.volatile.shared.u32 	%r84, [_ZZ17test_block_kernelPiS_PfS0_S0_S0_S0_S_E2si];
	cvta.to.global.u64 	%rd32, %rd35;
	add.s64 	%rd33, %rd32, %rd30;
	st.global.u32 	[%rd33], %r84;
$L__BB0_31:
	ret;

}


// ===== COMPILED SASS (sm_100) =====

	.target	sm_100

	.elftype	@"ET_EXEC"


//--------------------- .note.nv.tkinfo           --------------------------
	.section	.note.nv.tkinfo,"",@"SHT_NOTE"
	.sectionflags	@"SHF_NOTE_NV_TKINFO"
	.tkinfo
        /*0018*/ 	.word	0x00000002
        /*0030*/ 	.string	""
        /*0030*/ 	.string	"ptxas"
        /*0030*/ 	.string	"Cuda compilation tools, release 13.0, V13.0.88"
        /*0030*/ 	.string	"Build cuda_13.0.r13.0/compiler.36424714_0"
        /*0030*/ 	.string	"-arch sm_100 -m 64 "



//--------------------- .note.nv.cuinfo           --------------------------
	.section	.note.nv.cuinfo,"",@"SHT_NOTE"
	.sectionflags	@"SHF_NOTE_NV_CUINFO"
        /*0018*/ 	.short	0x0002
        /*001a*/ 	.short	0x0064
        /*001c*/ 	.short	0x0082
	.zero		2


//--------------------- .nv.info                  --------------------------
	.section	.nv.info,"",@"SHT_CUDA_INFO"
	.align	4


	//----- nvinfo : EIATTR_REGCOUNT
	.align		4
        /*0000*/ 	.byte	0x04, 0x2f
        /*0002*/ 	.short	(.L_1 - .L_0)
	.align		4
.L_0:
        /*0004*/ 	.word	index@(_Z17test_block_kernelPiS_PfS0_S0_S0_S0_S_)
        /*0008*/ 	.word	0x0000001f


	//----- nvinfo : EIATTR_FRAME_SIZE
	.align		4
.L_1:
        /*000c*/ 	.byte	0x04, 0x11
        /*000e*/ 	.short	(.L_3 - .L_2)
	.align		4
.L_2:
        /*0010*/ 	.word	index@(_Z17test_block_kernelPiS_PfS0_S0_S0_S0_S_)
        /*0014*/ 	.word	0x000000c0


	//----- nvinfo : EIATTR_MIN_STACK_SIZE
	.align		4
.L_3:
        /*0018*/ 	.byte	0x04, 0x12
        /*001a*/ 	.short	(.L_5 - .L_4)
	.align		4
.L_4:
        /*001c*/ 	.word	index@(_Z17test_block_kernelPiS_PfS0_S0_S0_S0_S_)
        /*0020*/ 	.word	0x000000c0
.L_5:


//--------------------- .nv.compat                --------------------------
	.section	.nv.compat,"",@"SHT_CUDA_COMPAT_INFO"
	.align	4
        /*0000*/ 	.byte	0x02, 0x09, 0x00, 0x00, 0x02, 0x02, 0x01, 0x00, 0x02, 0x05, 0x05, 0x00, 0x03, 0x07, 0x01, 0x01
        /*0010*/ 	.byte	0x02, 0x03, 0x00, 0x00, 0x02, 0x06, 0x01, 0x00, 0x04, 0x0b, 0x08, 0x00, 0x09, 0x00, 0x00, 0x00
        /*0020*/ 	.byte	0x00, 0x00, 0x00, 0x00


//--------------------- .nv.info._Z17test_block_kernelPiS_PfS0_S0_S0_S0_S_ --------------------------
	.section	.nv.info._Z17test_block_kernelPiS_PfS0_S0_S0_S0_S_,"",@"SHT_CUDA_INFO"
	.sectionflags	@""
	.align	4


	//----- nvinfo : EIATTR_CUDA_API_VERSION
	.align		4
        /*0000*/ 	.byte	0x04, 0x37
        /*0002*/ 	.short	(.L_7 - .L_6)
.L_6:
        /*0004*/ 	.word	0x00000082


	//----- nvinfo : EIATTR_KPARAM_INFO
	.align		4
.L_7:
        /*0008*/ 	.byte	0x04, 0x17
        /*000a*/ 	.short	(.L_9 - .L_8)
.L_8:
        /*000c*/ 	.word	0x00000000
        /*0010*/ 	.short	0x0007
        /*0012*/ 	.short	0x0038
        /*0014*/ 	.byte	0x00, 0xf5, 0x21, 0x00


	//----- nvinfo : EIATTR_KPARAM_INFO
	.align		4
.L_9:
        /*0018*/ 	.byte	0x04, 0x17
        /*001a*/ 	.short	(.L_11 - .L_10)
.L_10:
        /*001c*/ 	.word	0x00000000
        /*0020*/ 	.short	0x0006
        /*0022*/ 	.short	0x0030
        /*0024*/ 	.byte	0x00, 0xf5, 0x21, 0x00


	//----- nvinfo : EIATTR_KPARAM_INFO
	.align		4
.L_11:
        /*0028*/ 	.byte	0x04, 0x17
        /*002a*/ 	.short	(.L_13 - .L_12)
.L_12:
        /*002c*/ 	.word	0x00000000
        /*0030*/ 	.short	0x0005
        /*0032*/ 	.short	0x0028
        /*0034*/ 	.byte	0x00, 0xf5, 0x21, 0x00


	//----- nvinfo : EIATTR_KPARAM_INFO
	.align		4
.L_13:
        /*0038*/ 	.byte	0x04, 0x17
        /*003a*/ 	.short	(.L_15 - .L_14)
.L_14:
        /*003c*/ 	.word	0x00000000
        /*0040*/ 	.short	0x0004
        /*0042*/ 	.short	0x0020
        /*0044*/ 	.byte	0x00, 0xf5, 0x21, 0x00


	//----- nvinfo : EIATTR_KPARAM_INFO
	.align		4
.L_15:
        /*0048*/ 	.byte	0x04, 0x17
        /*004a*/ 	.short	(.L_17 - .L_16)
.L_16:
        /*004c*/ 	.word	0x00000000
        /*0050*/ 	.short	0x0003
        /*0052*/ 	.short	0x0018
        /*0054*/ 	.byte	0x00, 0xf5, 0x21, 0x00


	//----- nvinfo : EIATTR_KPARAM_INFO
	.align		4
.L_17:
        /*0058*/ 	.byte	0x04, 0x17
        /*005a*/ 	.short	(.L_19 - .L_18)
.L_18:
        /*005c*/ 	.word	0x00000000
        /*0060*/ 	.short	0x0002
        /*0062*/ 	.short	0x0010
        /*0064*/ 	.byte	0x00, 0xf5, 0x21, 0x00


	//----- nvinfo : EIATTR_KPARAM_INFO
	.align		4
.L_19:
        /*0068*/ 	.byte	0x04, 0x17
        /*006a*/ 	.short	(.L_21 - .L_20)
.L_20:
        /*006c*/ 	.word	0x00000000
        /*0070*/ 	.short	0x0001
        /*0072*/ 	.short	0x0008
        /*0074*/ 	.byte	0x00, 0xf5, 0x21, 0x00


	//----- nvinfo : EIATTR_KPARAM_INFO
	.align		4
.L_21:
        /*0078*/ 	.byte	0x04, 0x17
        /*007a*/ 	.short	(.L_23 - .L_22)
.L_22:
        /*007c*/ 	.word	0x00000000
        /*0080*/ 	.short	0x0000
        /*0082*/ 	.short	0x0000
        /*0084*/ 	.byte	0x00, 0xf5, 0x21, 0x00


	//----- nvinfo : EIATTR_SPARSE_MMA_MASK
	.align		4
.L_23:
        /*0088*/ 	.byte	0x03, 0x50
        /*008a*/ 	.short	0x0000


	//----- nvinfo : EIATTR_MAXREG_COUNT
	.align		4
        /*008c*/ 	.byte	0x03, 0x1b
        /*008e*/ 	.short	0x00ff


	//----- nvinfo : EIATTR_NUM_BARRIERS
	.align		4
        /*0090*/ 	.byte	0x02, 0x4c
        /*0092*/ 	.byte	0x01
	.zero		1


	//----- nvinfo : EIATTR_MERCURY_ISA_VERSION
	.align		4
        /*0094*/ 	.byte	0x03, 0x5f
        /*0096*/ 	.short	0x0101


	//----- nvinfo : EIATTR_VRC_CTA_INIT_COUNT
	.align		4
        /*0098*/ 	.byte	0x02, 0x4a
	.zero		1
	.zero		1


	//----- nvinfo : EIATTR_EXIT_INSTR_OFFSETS
	.align		4
        /*009c*/ 	.byte	0x04, 0x1c
        /*009e*/ 	.short	(.L_25 - .L_24)


	//   ....[0]....
.L_24:
        /*00a0*/ 	.word	0x00000e70


	//   ....[1]....
        /*00a4*/ 	.word	0x000011f0


	//   ....[2]....
        /*00a8*/ 	.word	0x00001280


	//----- nvinfo : EIATTR_CRS_STACK_SIZE
	.align		4
.L_25:
        /*00ac*/ 	.byte	0x04, 0x1e
        /*00ae*/ 	.short	(.L_27 - .L_26)
.L_26:
        /*00b0*/ 	.word	0x00000000


	//----- nvinfo : EIATTR_CBANK_PARAM_SIZE
	.align		4
.L_27:
        /*00b4*/ 	.byte	0x03, 0x19
        /*00b6*/ 	.short	0x0040


	//----- nvinfo : EIATTR_PARAM_CBANK
	.align		4
        /*00b8*/ 	.byte	0x04, 0x0a
        /*00ba*/ 	.short	(.L_29 - .L_28)
	.align		4
.L_28:
        /*00bc*/ 	.word	index@(.nv.constant0._Z17test_block_kernelPiS_PfS0_S0_S0_S0_S_)
        /*00c0*/ 	.short	0x0380
        /*00c2*/ 	.short	0x0040


	//----- nvinfo : EIATTR_SW_WAR
	.align		4
.L_29:
        /*00c4*/ 	.byte	0x04, 0x36
        /*00c6*/ 	.short	(.L_31 - .L_30)
.L_30:
        /*00c8*/ 	.word	0x00000008
.L_31:


//--------------------- .nv.callgraph             --------------------------
	.section	.nv.callgraph,"",@"SHT_CUDA_CALLGRAPH"
	.align	4
	.sectionentsize	8
	.align		4
        /*0000*/ 	.word	0x00000000
	.align		4
        /*0004*/ 	.word	0xffffffff
	.align		4
        /*0008*/ 	.word	0x00000000
	.align		4
        /*000c*/ 	.word	0xfffffffe
	.align		4
        /*0010*/ 	.word	0x00000000
	.align		4
        /*0014*/ 	.word	0xfffffffd
	.align		4
        /*0018*/ 	.word	0x00000000
	.align		4
        /*001c*/ 	.word	0xfffffffc


//--------------------- .text._Z17test_block_kernelPiS_PfS0_S0_S0_S0_S_ --------------------------
	.section	.text._Z17test_block_kernelPiS_PfS0_S0_S0_S0_S_,"ax",@progbits
	.align	128
        .global         _Z17test_block_kernelPiS_PfS0_S0_S0_S0_S_
        .type           _Z17test_block_kernelPiS_PfS0_S0_S0_S0_S_,@function
        .size           _Z17test_block_kernelPiS_PfS0_S0_S0_S0_S_,(.L_x_11 - _Z17test_block_kernelPiS_PfS0_S0_S0_S0_S_)
        .other          _Z17test_block_kernelPiS_PfS0_S0_S0_S0_S_,@"STO_CUDA_ENTRY STV_DEFAULT"
_Z17test_block_kernelPiS_PfS0_S0_S0_S0_S_:
.text._Z17test_block_kernelPiS_PfS0_S0_S0_S0_S_:
[----:B------:R-:W0:Y:S01]  /*0000*/  LDC R1, c[0x0][0x37c] ;  /* 0x0000df00ff017b82 */ /* 0x000e220000000800 */
[----:B------:R-:W1:Y:S07]  /*0010*/  S2R R3, SR_CTAID.Y ;  /* 0x0000000000037919 */ /* 0x000e6e0000002600 */
[----:B------:R-:W1:Y:S01]  /*0020*/  S2UR UR4, SR_CTAID.X ;  /* 0x00000000000479c3 */ /* 0x000e620000002500 */
[----:B------:R-:W2:Y:S01]  /*0030*/  LDCU.64 UR8, c[0x0][0x358] ;  /* 0x00006b00ff0877ac */ /* 0x000ea20008000a00 */
[----:B0-----:R-:W-:-:S06]  /*0040*/  VIADD R1, R1, 0xffffff40 ;  /* 0xffffff4001017836 */ /* 0x001fcc0000000000 */
[----:B------:R-:W1:Y:S08]  /*0050*/  LDC R0, c[0x0][0x374] ;  /* 0x0000dd00ff007b82 */ /* 0x000e700000000800 */
[----:B------:R-:W0:Y:S08]  /*0060*/  LDC.64 R26, c[0x0][0x380] ;  /* 0x0000e000ff1a7b82 */ /* 0x000e300000000a00 */
[----:B------:R-:W3:Y:S01]  /*0070*/  LDC.64 R6, c[0x0][0x388] ;  /* 0x0000e200ff067b82 */ /* 0x000ee20000000a00 */
[----:B-1----:R-:W-:Y:S01]  /*0080*/  IMAD R0, R0, R3, UR4 ;  /* 0x0000000400007e24 */ /* 0x002fe2000f8e0203 */
[----:B------:R-:W1:Y:S01]  /*0090*/  S2R R2, SR_TID.Y ;  /* 0x0000000000027919 */ /* 0x000e620000002200 */
[----:B------:R-:W4:Y:S02]  /*00a0*/  LDCU.64 UR4, c[0x0][0x390] ;  /* 0x00007200ff0477ac */ /* 0x000f240008000a00 */
[----:B0-----:R-:W-:-:S06]  /*00b0*/  IMAD.WIDE R26, R0, 0x4, R26 ;  /* 0x00000004001a7825 */ /* 0x001fcc00078e021a */
[----:B--2---:R-:W5:Y:S01]  /*00c0*/  LDG.E R26, desc[UR8][R26.64] ;  /* 0x000000081a1a7981 */ /* 0x004f62000c1e1900 */
[----:B---3--:R-:W-:Y:S01]  /*00d0*/  IMAD.WIDE R6, R0, 0x4, R6 ;  /* 0x0000000400067825 */ /* 0x008fe200078e0206 */
[----:B------:R-:W0:Y:S04]  /*00e0*/  S2R R3, SR_TID.X ;  /* 0x0000000000037919 */ /* 0x000e280000002100 */
[----:B------:R2:W5:Y:S01]  /*00f0*/  LDG.E R25, desc[UR8][R6.64] ;  /* 0x0000000806197981 */ /* 0x000562000c1e1900 */
[----:B-1----:R-:W-:-:S04]  /*0100*/  IMAD.SHL.U32 R16, R2, 0x4, RZ ;  /* 0x0000000402107824 */ /* 0x002fc800078e00ff */
[C---:B------:R-:W-:Y:S01]  /*0110*/  VIADD R12, R16.reuse, 0x2 ;  /* 0x00000002100c7836 */ /* 0x040fe20000000000 */
[----:B------:R-:W-:-:S03]  /*0120*/  IADD3 R20, PT, PT, R16, 0x3, RZ ;  /* 0x0000000310147810 */ /* 0x000fc60007ffe0ff */
[--C-:B------:R-:W-:Y:S01]  /*0130*/  IMAD.MOV.U32 R13, RZ, RZ, R12.reuse ;  /* 0x000000ffff0d7224 */ /* 0x100fe200078e000c */
[----:B------:R-:W-:Y:S01]  /*0140*/  MOV R15, R12 ;  /* 0x0000000c000f7202 */ /* 0x000fe20000000f00 */
[----:B------:R-:W-:Y:S02]  /*0150*/  IMAD.MOV.U32 R14, RZ, RZ, R12 ;  /* 0x000000ffff0e7224 */ /* 0x000fe400078e000c */
[--C-:B------:R-:W-:Y:S02]  /*0160*/  IMAD.MOV.U32 R21, RZ, RZ, R20.reuse ;  /* 0x000000ffff157224 */ /* 0x100fe400078e0014 */
[----:B0-----:R-:W-:Y:S02]  /*0170*/  IMAD.SHL.U32 R4, R3, 0x4, RZ ;  /* 0x0000000403047824 */ /* 0x001fe400078e00ff */
[----:B------:R-:W-:Y:S02]  /*0180*/  IMAD.MOV.U32 R22, RZ, RZ, R20 ;  /* 0x000000ffff167224 */ /* 0x000fe400078e0014 */
[----:B------:R-:W-:-:S02]  /*0190*/  VIADD R5, R4, 0x1 ;  /* 0x0000000104057836 */ /* 0x000fc40000000000 */
[C---:B--2---:R-:W-:Y:S02]  /*01a0*/  VIADD R6, R4.reuse, 0x2 ;  /* 0x0000000204067836 */ /* 0x044fe40000000000 */
[----:B------:R-:W-:Y:S02]  /*01b0*/  IMAD.MOV.U32 R23, RZ, RZ, R20 ;  /* 0x000000ffff177224 */ /* 0x000fe400078e0014 */
[----:B------:R-:W-:Y:S01]  /*01c0*/  VIADD R7, R4, 0x3 ;  /* 0x0000000304077836 */ /* 0x000fe20000000000 */
[----:B------:R-:W-:Y:S04]  /*01d0*/  STL.128 [R1+0xa0], R12 ;  /* 0x0000a00c01007387 */ /* 0x000fe80000100c00 */
[----:B------:R-:W-:Y:S04]  /*01e0*/  STL.128 [R1+0xb0], R20 ;  /* 0x0000b01401007387 */ /* 0x000fe80000100c00 */
[----:B------:R-:W-:Y:S04]  /*01f0*/  STL.128 [R1+0x40], R4 ;  /* 0x0000400401007387 */ /* 0x000fe80000100c00 */
[----:B------:R-:W-:Y:S04]  /*0200*/  STL.128 [R1+0x50], R4 ;  /* 0x0000500401007387 */ /* 0x000fe80000100c00 */
[----:B------:R-:W-:Y:S04]  /*0210*/  STL.128 [R1+0x60], R4 ;  /* 0x0000600401007387 */ /* 0x000fe80000100c00 */
[----:B------:R-:W-:Y:S01]  /*0220*/  STL.128 [R1+0x70], R4 ;  /* 0x0000700401007387 */ /* 0x000fe20000100c00 */
[----:B------:R-:W-:Y:S01]  /*0230*/  VIADD R8, R16, 0x1 ;  /* 0x0000000110087836 */ /* 0x000fe20000000000 */
[----:B----4-:R-:W-:Y:S01]  /*0240*/  UIADD3 UR4, UP0, UPT, UR4, 0x20, URZ ;  /* 0x0000002004047890 */ /* 0x010fe2000ff1e0ff */
[----:B------:R-:W-:-:S02]  /*0250*/  IMAD.MOV.U32 R17, RZ, RZ, R16 ;  /* 0x000000ffff117224 */ /* 0x000fc400078e0010 */
[--C-:B------:R-:W-:Y:S01]  /*0260*/  IMAD.MOV.U32 R18, RZ, RZ, R16.reuse ;  /* 0x000000ffff127224 */ /* 0x100fe200078e0010 */
[----:B------:R-:W-:Y:S01]  /*0270*/  UIADD3.X UR5, UPT, UPT, URZ, UR5, URZ, UP0, !UPT ;  /* 0x00000005ff057290 */ /* 0x000fe200087fe4ff */
[----:B------:R-:W-:Y:S02]  /*0280*/  IMAD.MOV.U32 R19, RZ, RZ, R16 ;  /* 0x000000ffff137224 */ /* 0x000fe400078e0010 */
[--C-:B------:R-:W-:Y:S02]  /*0290*/  IMAD.MOV.U32 R9, RZ, RZ, R8.reuse ;  /* 0x000000ffff097224 */ /* 0x100fe400078e0008 */
[--C-:B------:R-:W-:Y:S02]  /*02a0*/  IMAD.MOV.U32 R10, RZ, RZ, R8.reuse ;  /* 0x000000ffff0a7224 */ /* 0x100fe400078e0008 */
[----:B------:R-:W-:Y:S01]  /*02b0*/  IMAD.MOV.U32 R11, RZ, RZ, R8 ;  /* 0x000000ffff0b7224 */ /* 0x000fe200078e0008 */
[----:B------:R0:W-:Y:S01]  /*02c0*/  STL.128 [R1+0x80], R16 ;  /* 0x0000801001007387 */ /* 0x0001e20000100c00 */
[----:B------:R-:W-:-:S02]  /*02d0*/  LEA R24, R2, R3, 0x5 ;  /* 0x0000000302187211 */ /* 0x000fc400078e28ff */
[----:B------:R-:W-:Y:S01]  /*02e0*/  LEA R3, R2, 0x80, 0x9 ;  /* 0x0000008002037811 */ /* 0x000fe200078e48ff */
[----:B------:R1:W-:Y:S01]  /*02f0*/  STL.128 [R1+0x90], R8 ;  /* 0x0000900801007387 */ /* 0x0003e20000100c00 */
[----:B0-----:R-:W-:Y:S02]  /*0300*/  IMAD.MOV.U32 R17, RZ, RZ, R1 ;  /* 0x000000ffff117224 */ /* 0x001fe400078e0001 */
[----:B------:R-:W-:Y:S02]  /*0310*/  IMAD.MOV.U32 R16, RZ, RZ, RZ ;  /* 0x000000ffff107224 */ /* 0x000fe400078e00ff */
[----:B-1----:R-:W-:Y:S02]  /*0320*/  IMAD.U32 R8, RZ, RZ, UR4 ;  /* 0x00000004ff087e24 */ /* 0x002fe4000f8e00ff */
[----:B------:R-:W-:-:S07]  /*0330*/  IMAD.U32 R9, RZ, RZ, UR5 ;  /* 0x00000005ff097e24 */ /* 0x000fce000f8e00ff */
.L_x_1:
[----:B------:R-:W-:-:S05]  /*0340*/  IMAD R13, R16, 0x4, R17 ;  /* 0x00000004100d7824 */ /* 0x000fca00078e0211 */
[----:B0-----:R-:W2:Y:S04]  /*0350*/  LDL R11, [R13+0x40] ;  /* 0x000040000d0b7983 */ /* 0x001ea80000100800 */
[----:B------:R-:W3:Y:S01]  /*0360*/  LDL R12, [R13+0x80] ;  /* 0x000080000d0c7983 */ /* 0x000ee20000100800 */
[----:B------:R-:W-:Y:S01]  /*0370*/  IMAD.MOV.U32 R10, RZ, RZ, R16 ;  /* 0x000000ffff0a7224 */ /* 0x000fe200078e0010 */
[----:B------:R-:W-:Y:S01]  /*0380*/  UMOV UR4, URZ ;  /* 0x000000ff00047c82 */ /* 0x000fe20008000000 */
[----:B------:R-:W-:Y:S02]  /*0390*/  VIADD R16, R16, 0x1 ;  /* 0x0000000110107836 */ /* 0x000fe40000000000 */
[----:B------:R-:W-:-:S03]  /*03a0*/  IMAD.MOV.U32 R18, RZ, RZ, RZ ;  /* 0x000000ffff127224 */ /* 0x000fc600078e00ff */
[----:B------:R-:W-:Y:S01]  /*03b0*/  ISETP.NE.AND P0, PT, R16, 0x10, PT ;  /* 0x000000101000780c */ /* 0x000fe20003f05270 */
[----:B--2--5:R-:W-:Y:S01]  /*03c0*/  IMAD R11, R26, 0x80, R11 ;  /* 0x000000801a0b7824 */ /* 0x024fe200078e020b */
[----:B---3--:R-:W-:-:S03]  /*03d0*/  LEA R12, R25, R12, 0x7 ;  /* 0x0000000c190c7211 */ /* 0x008fc600078e38ff */
[----:B------:R-:W-:Y:S02]  /*03e0*/  IMAD.SHL.U32 R19, R11, 0x80, RZ ;  /* 0x000000800b137824 */ /* 0x000fe400078e00ff */
[----:B------:R-:W-:-:S07]  /*03f0*/  IMAD.SHL.U32 R11, R12, 0x80, RZ ;  /* 0x000000800c0b7824 */ /* 0x000fce00078e00ff */
.L_x_0:
[----:B------:R-:W-:-:S04]  /*0400*/  IMAD.WIDE R12, R19, 0x4, R8 ;  /* 0x00000004130c7825 */ /* 0x000fc800078e0208 */
[----:B------:R-:W-:Y:S01]  /*0410*/  IMAD.WIDE R14, R11, 0x4, R8 ;  /* 0x000000040b0e7825 */ /* 0x000fe200078e0208 */
[----:B------:R-:W2:Y:S04]  /*0420*/  LDG.E R21, desc[UR8][R12.64+-0x20] ;  /* 0xffffe0080c157981 */ /* 0x000ea8000c1e1900 */
[----:B------:R-:W2:Y:S04]  /*0430*/  LDG.E R20, desc[UR8][R14.64+-0x20] ;  /* 0xffffe0080e147981 */ /* 0x000ea8000c1e1900 */
[----:B------:R-:W3:Y:S04]  /*0440*/  LDG.E R23, desc[UR8][R12.64+-0x18] ;  /* 0xffffe8080c177981 */ /* 0x000ee8000c1e1900 */
[----:B------:R-:W3:Y:S04]  /*0450*/  LDG.E R22, desc[UR8][R14.64+-0x18] ;  /* 0xffffe8080e167981 */ /* 0x000ee8000c1e1900 */
[----:B------:R-:W4:Y:S04]  /*0460*/  LDG.E R27, desc[UR8][R12.64+0x1c] ;  /* 0x00001c080c1b7981 */ /* 0x000f28000c1e1900 */
[----:B------:R-:W4:Y:S01]  /*0470*/  LDG.E R28, desc[UR8][R14.64+0x1c] ;  /* 0x00001c080e1c7981 */ /* 0x000f22000c1e1900 */
[----:B--2---:R-:W-:-:S03]  /*0480*/  FFMA R20, R21, R20, R18 ;  /* 0x0000001415147223 */ /* 0x004fc60000000012 */
[----:B------:R-:W2:Y:S04]  /*0490*/  LDG.E R21, desc[UR8][R12.64+-0x1c] ;  /* 0xffffe4080c157981 */ /* 0x000ea8000c1e1900 */
[----:B------:R-:W2:Y:S02]  /*04a0*/  LDG.E R18, desc[UR8][R14.64+-0x1c] ;  /* 0xffffe4080e127981 */ /* 0x000ea4000c1e1900 */
[----:B--2---:R-:W-:Y:S02]  /*04b0*/  FFMA R18, R21, R18, R20 ;  /* 0x0000001215127223 */ /* 0x004fe40000000014 */
[----:B------:R-:W2:Y:S04]  /*04c0*/  LDG.E R21, desc[UR8][R12.64+-0x14] ;  /* 0xffffec080c157981 */ /* 0x000ea8000c1e1900 */
[----:B------:R-:W2:Y:S01]  /*04d0*/  LDG.E R20, desc[UR8][R14.64+-0x14] ;  /* 0xffffec080e147981 */ /* 0x000ea2000c1e1900 */
[----:B---3--:R-:W-:-:S03]  /*04e0*/  FFMA R18, R23, R22, R18 ;  /* 0x0000001617127223 */ /* 0x008fc60000000012 */
[----:B------:R-:W3:Y:S04]  /*04f0*/  LDG.E R23, desc[UR8][R12.64+-0x10] ;  /* 0xfffff0080c177981 */ /* 0x000ee8000c1e1900 */
[----:B------:R-:W3:Y:S01]  /*0500*/  LDG.E R22, desc[UR8][R14.64+-0x10] ;  /* 0xfffff0080e167981 */ /* 0x000ee2000c1e1900 */
[----:B--2---:R-:W-:-:S03]  /*0510*/  FFMA R18, R21, R20, R18 ;  /* 0x0000001415127223 */ /* 0x004fc60000000012 */
        /* <DEDUP_REMOVED lines=29> */
[----:B------:R-:W-:-:S04]  /*06f0*/  UIADD3 UR4, UPT, UPT, UR4, 0x10, URZ ;  /* 0x0000001004047890 */ /* 0x000fc8000fffe0ff */
[----:B------:R-:W-:Y:S01]  /*0700*/  UISETP.NE.AND UP0, UPT, UR4, 0x80, UPT ;  /* 0x000000800400788c */ /* 0x000fe2000bf05270 */
[----:B------:R-:W-:Y:S02]  /*0710*/  VIADD R19, R19, 0x10 ;  /* 0x0000001013137836 */ /* 0x000fe40000000000 */
[----:B------:R-:W-:Y:S02]  /*0720*/  VIADD R11, R11, 0x10 ;  /* 0x000000100b0b7836 */ /* 0x000fe40000000000 */
[----:B--2---:R-:W-:-:S04]  /*0730*/  FFMA R18, R21, R20, R18 ;  /* 0x0000001415127223 */ /* 0x004fc80000000012 */
[----:B---3--:R-:W-:-:S04]  /*0740*/  FFMA R18, R23, R22, R18 ;  /* 0x0000001617127223 */ /* 0x008fc80000000012 */
[----:B----4-:R-:W-:Y:S01]  /*0750*/  FFMA R18, R27, R28, R18 ;  /* 0x0000001c1b127223 */ /* 0x010fe20000000012 */
[----:B------:R-:W-:Y:S06]  /*0760*/  BRA.U UP0, `(.L_x_0) ;  /* 0xfffffffd00247547 */ /* 0x000fec000b83ffff */
[----:B------:R-:W-:-:S05]  /*0770*/  IMAD.U32 R11, R10, 0x4, R1 ;  /* 0x000000040a0b7824 */ /* 0x000fca00078e0001 */
[----:B------:R0:W-:Y:S01]  /*0780*/  STL [R11], R18 ;  /* 0x000000120b007387 */ /* 0x0001e20000100800 */
[----:B------:R-:W-:Y:S05]  /*0790*/  @P0 BRA `(.L_x_1) ;  /* 0xfffffff800e80947 */ /* 0x000fea000383ffff */
[----:B------:R-:W2:Y:S04]  /*07a0*/  LDL.128 R20, [R1] ;  /* 0x0000000001147983 */ /* 0x000ea80000100c00 */
[----:B0-----:R-:W3:Y:S04]  /*07b0*/  LDL.128 R8, [R1+0x10] ;  /* 0x0000100001087983 */ /* 0x001ee80000100c00 */
[----:B------:R-:W4:Y:S04]  /*07c0*/  LDL.128 R12, [R1+0x20] ;  /* 0x00002000010c7983 */ /* 0x000f280000100c00 */
[----:B------:R-:W5:Y:S01]  /*07d0*/  LDL.128 R16, [R1+0x30] ;  /* 0x0000300001107983 */ /* 0x000f620000100c00 */
[----:B------:R-:W-:Y:S01]  /*07e0*/  IADD3 R3, PT, PT, R4, R3, RZ ;  /* 0x0000000304037210 */ /* 0x000fe20007ffe0ff */
[----:B------:R-:W0:Y:S01]  /*07f0*/  S2UR UR6, SR_CgaCtaId ;  /* 0x00000000000679c3 */ /* 0x000e220000008800 */
[----:B------:R-:W-:Y:S01]  /*0800*/  UMOV UR4, 0x400 ;  /* 0x0000040000047882 */ /* 0x000fe20000000000 */
[----:B------:R-:W-:Y:S01]  /*0810*/  ISETP.GT.U32.AND P4, PT, R24, 0x1ff, PT ;  /* 0x000001ff1800780c */ /* 0x000fe20003f84070 */
[----:B------:R-:W-:Y:S01]  /*0820*/  UIADD3 UR5, UPT, UPT, UR4, 0x1000, URZ ;  /* 0x0000100004057890 */ /* 0x000fe2000fffe0ff */
[----:B------:R-:W-:Y:S01]  /*0830*/  BSSY.RECONVERGENT B0, `(.L_x_2) ;  /* 0x0000041000007945 */ /* 0x000fe20003800200 */
[----:B0-----:R-:W-:-:S02]  /*0840*/  ULEA UR4, UR6, UR4, 0x18 ;  /* 0x0000000406047291 */ /* 0x001fc4000f8ec0ff */
[----:B------:R-:W-:Y:S01]  /*0850*/  ULEA UR5, UR6, UR5, 0x18 ;  /* 0x0000000506057291 */ /* 0x000fe2000f8ec0ff */
[----:B--2---:R-:W-:-:S04]  /*0860*/  FMNMX R20, R20, R21, !PT ;  /* 0x0000001514147209 */ /* 0x004fc80007800000 */
[----:B------:R-:W-:Y:S02]  /*0870*/  FMNMX R25, R22, R20, !PT ;  /* 0x0000001416197209 */ /* 0x000fe40007800000 */
[----:B------:R-:W-:Y:S02]  /*0880*/  FSETP.NEU.AND P0, PT, R20, R21, PT ;  /* 0x000000151400720b */ /* 0x000fe40003f0d000 */
[----:B------:R-:W-:Y:S02]  /*0890*/  FSETP.NEU.AND P1, PT, R25, R22, PT ;  /* 0x000000161900720b */ /* 0x000fe40003f2d000 */
[----:B------:R-:W-:-:S04]  /*08a0*/  FMNMX R25, R23, R25, !PT ;  /* 0x0000001917197209 */ /* 0x000fc80007800000 */
[C---:B---3--:R-:W-:Y:S02]  /*08b0*/  FMNMX R20, R25.reuse, R8, !PT ;  /* 0x0000000819147209 */ /* 0x048fe40007800000 */
[----:B------:R-:W-:Y:S02]  /*08c0*/  FSETP.NEU.AND P2, PT, R25, R23, PT ;  /* 0x000000171900720b */ /* 0x000fe40003f4d000 */
[----:B------:R-:W-:-:S03]  /*08d0*/  FMNMX R21, R9, R20, !PT ;  /* 0x0000001409157209 */ /* 0x000fc60007800000 */
[----:B------:R-:W-:Y:S02]  /*08e0*/  @P1 SEL R6, R5, R4, !P0 ;  /* 0x0000000405061207 */ /* 0x000fe40004000000 */
[----:B------:R-:W-:Y:S02]  /*08f0*/  FMNMX R5, R10, R21, !PT ;  /* 0x000000150a057209 */ /* 0x000fe40007800000 */
[----:B------:R-:W-:Y:S02]  /*0900*/  SEL R7, R7, R6, !P2 ;  /* 0x0000000607077207 */ /* 0x000fe40005000000 */
[----:B------:R-:W-:Y:S02]  /*0910*/  FMNMX R4, R11, R5, !PT ;  /* 0x000000050b047209 */ /* 0x000fe40007800000 */
[----:B------:R-:W-:Y:S01]  /*0920*/  FSETP.NEU.AND P1, PT, R21, R9, PT ;  /* 0x000000091500720b */ /* 0x000fe20003f2d000 */
[----:B------:R-:W-:Y:S01]  /*0930*/  IMAD R2, R2, 0x200, R7 ;  /* 0x0000020002027824 */ /* 0x000fe200078e0207 */
[----:B------:R-:W-:-:S02]  /*0940*/  FSETP.NEU.AND P0, PT, R20, R8, PT ;  /* 0x000000081400720b */ /* 0x000fc40003f0d000 */
[C---:B----4-:R-:W-:Y:S02]  /*0950*/  FMNMX R6, R4.reuse, R12, !PT ;  /* 0x0000000c04067209 */ /* 0x050fe40007800000 */
[----:B------:R-:W-:Y:S02]  /*0960*/  FSETP.NEU.AND P2, PT, R5, R10, PT ;  /* 0x0000000a0500720b */ /* 0x000fe40003f4d000 */
[----:B------:R-:W-:Y:S02]  /*0970*/  SEL R5, R3, R2, !P0 ;  /* 0x0000000203057207 */ /* 0x000fe40004000000 */
[----:B------:R-:W-:Y:S02]  /*0980*/  FMNMX R2, R13, R6, !PT ;  /* 0x000000060d027209 */ /* 0x000fe40007800000 */
[----:B------:R-:W-:Y:S01]  /*0990*/  FSETP.NEU.AND P3, PT, R4, R11, PT ;  /* 0x0000000b0400720b */ /* 0x000fe20003f6d000 */
[----:B------:R-:W-:Y:S01]  /*09a0*/  @!P1 VIADD R5, R3, 0x1 ;  /* 0x0000000103059836 */ /* 0x000fe20000000000 */
[----:B------:R-:W-:-:S02]  /*09b0*/  FSETP.NEU.AND P0, PT, R6, R12, PT ;  /* 0x0000000c0600720b */ /* 0x000fc40003f0d000 */
[----:B------:R-:W-:Y:S02]  /*09c0*/  FMNMX R4, R14, R2, !PT ;  /* 0x000000020e047209 */ /* 0x000fe40007800000 */
[----:B------:R-:W-:Y:S01]  /*09d0*/  FSETP.NEU.AND P1, PT, R2, R13, PT ;  /* 0x0000000d0200720b */ /* 0x000fe20003f2d000 */
[----:B------:R-:W-:Y:S01]  /*09e0*/  @!P2 VIADD R5, R3, 0x2 ;  /* 0x000000020305a836 */ /* 0x000fe20000000000 */
[----:B------:R-:W-:Y:S02]  /*09f0*/  FMNMX R2, R15, R4, !PT ;  /* 0x000000040f027209 */ /* 0x000fe40007800000 */
[----:B------:R-:W-:Y:S02]  /*0a00*/  FSETP.NEU.AND P2, PT, R4, R14, PT ;  /* 0x0000000e0400720b */ /* 0x000fe40003f4d000 */
[CC--:B-----5:R-:W-:Y:S01]  /*0a10*/  FMNMX R4, R2.reuse, R16.reuse, !PT ;  /* 0x0000001002047209 */ /* 0x0e0fe20007800000 */
[C---:B------:R-:W-:Y:S01]  /*0a20*/  @!P3 VIADD R5, R3.reuse, 0x3 ;  /* 0x000000030305b836 */ /* 0x040fe20000000000 */
[----:B------:R-:W-:Y:S01]  /*0a30*/  FSETP.NEU.AND P3, PT, R2, R15, PT ;  /* 0x0000000f0200720b */ /* 0x000fe20003f6d000 */
[----:B------:R-:W-:Y:S01]  /*0a40*/  @!P0 VIADD R5, R3, 0x80 ;  /* 0x0000008003058836 */ /* 0x000fe20000000000 */
[----:B------:R-:W-:-:S02]  /*0a50*/  FSETP.NEU.AND P0, PT, R4, R16, PT ;  /* 0x000000100400720b */ /* 0x000fc40003f0d000 */
[----:B------:R-:W-:Y:S01]  /*0a60*/  FMNMX R4, R17, R4, !PT ;  /* 0x0000000411047209 */ /* 0x000fe20007800000 */
[----:B------:R-:W-:-:S03]  /*0a70*/  @!P1 VIADD R5, R3, 0x81 ;  /* 0x0000008103059836 */ /* 0x000fc60000000000 */
[----:B------:R-:W-:Y:S02]  /*0a80*/  FMNMX R2, R18, R4, !PT ;  /* 0x0000000412027209 */ /* 0x000fe40007800000 */
[----:B------:R-:W-:Y:S02]  /*0a90*/  FSETP.NEU.AND P1, PT, R4, R17, PT ;  /* 0x000000110400720b */ /* 0x000fe40003f2d000 */
[----:B------:R-:W-:Y:S02]  /*0aa0*/  FMNMX R4, R19, R2, !PT ;  /* 0x0000000213047209 */ /* 0x000fe40007800000 */
[C---:B------:R-:W-:Y:S01]  /*0ab0*/  @!P2 IADD3 R5, PT, PT, R3.reuse, 0x82, RZ ;  /* 0x000000820305a810 */ /* 0x040fe20007ffe0ff */
[C---:B------:R-:W-:Y:S01]  /*0ac0*/  @!P3 VIADD R5, R3.reuse, 0x83 ;  /* 0x000000830305b836 */ /* 0x040fe20000000000 */
[----:B------:R-:W-:Y:S01]  /*0ad0*/  FSETP.NEU.AND P2, PT, R2, R18, PT ;  /* 0x000000120200720b */ /* 0x000fe20003f4d000 */
[----:B------:R-:W-:Y:S01]  /*0ae0*/  @!P0 VIADD R5, R3, 0x100 ;  /* 0x0000010003058836 */ /* 0x000fe20000000000 */
[----:B------:R-:W-:-:S02]  /*0af0*/  FSETP.NEU.AND P3, PT, R4, R19, PT ;  /* 0x000000130400720b */ /* 0x000fc40003f6d000 */
[C---:B------:R-:W-:Y:S02]  /*0b00*/  LEA R2, R24.reuse, UR5, 0x2 ;  /* 0x0000000518027c11 */ /* 0x040fe4000f8e10ff */
[C---:B------:R-:W-:Y:S01]  /*0b10*/  ISETP.GT.U32.AND P0, PT, R24.reuse, 0xff, PT ;  /* 0x000000ff1800780c */ /* 0x040fe20003f04070 */
[----:B------:R-:W-:Y:S01]  /*0b20*/  @!P1 VIADD R5, R3, 0x101 ;  /* 0x0000010103059836 */ /* 0x000fe20000000000 */
[----:B------:R-:W-:-:S05]  /*0b30*/  ISETP.GT.U32.AND P1, PT, R24, 0x7f, PT ;  /* 0x0000007f1800780c */ /* 0x000fca0003f24070 */
[C---:B------:R-:W-:Y:S01]  /*0b40*/  @!P2 VIADD R5, R3.reuse, 0x102 ;  /* 0x000001020305a836 */ /* 0x040fe20000000000 */
[C---:B------:R-:W-:Y:S01]  /*0b50*/  ISETP.GT.U32.AND P2, PT, R24.reuse, 0x3f, PT ;  /* 0x0000003f1800780c */ /* 0x040fe20003f44070 */
[----:B------:R-:W-:Y:S01]  /*0b60*/  @!P3 VIADD R5, R3, 0x103 ;  /* 0x000001030305b836 */ /* 0x000fe20000000000 */
[C---:B------:R-:W-:Y:S02]  /*0b70*/  LEA R3, R24.reuse, UR4, 0x2 ;  /* 0x0000000418037c11 */ /* 0x040fe4000f8e10ff */
[----:B------:R-:W-:-:S03]  /*0b80*/  ISETP.GT.U32.AND P3, PT, R24, 0x1f, PT ;  /* 0x0000001f1800780c */ /* 0x000fc60003f64070 */
[----:B------:R0:W-:Y:S04]  /*0b90*/  STS [R3], R4 ;  /* 0x0000000403007388 */ /* 0x0001e80000000800 */
[----:B------:R0:W-:Y:S01]  /*0ba0*/  STS [R2], R5 ;  /* 0x0000000502007388 */ /* 0x0001e20000000800 */
[----:B------:R-:W-:Y:S06]  /*0bb0*/  BAR.SYNC.DEFER_BLOCKING 0x0 ;  /* 0x0000000000007b1d */ /* 0x000fec0000010000 */
[----:B------:R-:W-:Y:S05]  /*0bc0*/  @P4 BRA `(.L_x_3) ;  /* 0x00000000001c4947 */ /* 0x000fea0003800000 */
[----:B0-----:R-:W-:Y:S04]  /*0bd0*/  LDS R4, [R3] ;  /* 0x0000000003047984 */ /* 0x001fe80000000800 */
[----:B------:R-:W0:Y:S02]  /*0be0*/  LDS R5, [R3+0x800] ;  /* 0x0008000003057984 */ /* 0x000e240000000800 */
[----:B0-----:R-:W-:-:S04]  /*0bf0*/  FMNMX R4, R4, R5, !PT ;  /* 0x0000000504047209 */ /* 0x001fc80007800000 */
[----:B------:R-:W-:Y:S01]  /*0c00*/  FSETP.NEU.AND P4, PT, R4, R5, PT ;  /* 0x000000050400720b */ /* 0x000fe20003f8d000 */
[----:B------:R-:W-:-:S12]  /*0c10*/  STS [R3], R4 ;  /* 0x0000000403007388 */ /* 0x000fd80000000800 */
[----:B------:R-:W0:Y:S04]  /*0c20*/  @!P4 LDS R5, [R2+0x800] ;  /* 0x000800000205c984 */ /* 0x000e280000000800 */
[----:B0-----:R1:W-:Y:S02]  /*0c30*/  @!P4 STS [R2], R5 ;  /* 0x000000050200c388 */ /* 0x0013e40000000800 */
.L_x_3:
[----:B------:R-:W-:Y:S05]  /*0c40*/  BSYNC.RECONVERGENT B0 ;  /* 0x0000000000007941 */ /* 0x000fea0003800200 */
.L_x_2:
[----:B------:R-:W-:Y:S06]  /*0c50*/  BAR.SYNC.DEFER_BLOCKING 0x0 ;  /* 0x0000000000007b1d */ /* 0x000fec0000010000 */
[----:B------:R-:W-:Y:S04]  /*0c60*/  BSSY.RECONVERGENT B0, `(.L_x_4) ;  /* 0x0000009000007945 */ /* 0x000fe80003800200 */
[----:B------:R-:W-:Y:S05]  /*0c70*/  @P0 BRA `(.L_x_5) ;  /* 0x00000000001c0947 */ /* 0x000fea0003800000 */
[----:B0-----:R-:W-:Y:S04]  /*0c80*/  LDS R4, [R3] ;  /* 0x0000000003047984 */ /* 0x001fe80000000800 */
[----:B-1----:R-:W0:Y:S02]  /*0c90*/  LDS R5, [R3+0x400] ;  /* 0x0004000003057984 */ /* 0x002e240000000800 */
[----:B0-----:R-:W-:-:S04]  /*0ca0*/  FMNMX R4, R4, R5, !PT ;  /* 0x0000000504047209 */ /* 0x001fc80007800000 */
[----:B------:R-:W-:Y:S01]  /*0cb0*/  FSETP.NEU.AND P0, PT, R4, R5, PT ;  /* 0x000000050400720b */ /* 0x000fe20003f0d000 */
[----:B------:R-:W-:-:S12]  /*0cc0*/  STS [R3], R4 ;  /* 0x0000000403007388 */ /* 0x000fd80000000800 */
[----:B------:R-:W0:Y:S04]  /*0cd0*/  @!P0 LDS R5, [R2+0x400] ;  /* 0x0004000002058984 */ /* 0x000e280000000800 */
[----:B0-----:R2:W-:Y:S02]  /*0ce0*/  @!P0 STS [R2], R5 ;  /* 0x0000000502008388 */ /* 0x0015e40000000800 */
.L_x_5:
[----:B------:R-:W-:Y:S05]  /*0cf0*/  BSYNC.RECONVERGENT B0 ;  /* 0x0000000000007941 */ /* 0x000fea0003800200 */
.L_x_4:
[----:B------:R-:W-:Y:S06]  /*0d00*/  BAR.SYNC.DEFER_BLOCKING 0x0 ;  /* 0x0000000000007b1d */ /* 0x000fec0000010000 */
[----:B------:R-:W-:Y:S04]  /*0d10*/  BSSY.RECONVERGENT B0, `(.L_x_6) ;  /* 0x0000009000007945 */ /* 0x000fe80003800200 */
[----:B------:R-:W-:Y:S05]  /*0d20*/  @P1 BRA `(.L_x_7) ;  /* 0x00000000001c1947 */ /* 0x000fea0003800000 */
[----:B0-----:R-:W-:Y:S04]  /*0d30*/  LDS R4, [R3] ;  /* 0x0000000003047984 */ /* 0x001fe80000000800 */
[----:B-12---:R-:W0:Y:S02]  /*0d40*/  LDS R5, [R3+0x200] ;  /* 0x0002000003057984 */ /* 0x006e240000000800 */
[----:B0-----:R-:W-:-:S04]  /*0d50*/  FMNMX R4, R4, R5, !PT ;  /* 0x0000000504047209 */ /* 0x001fc80007800000 */
[----:B------:R-:W-:Y:S01]  /*0d60*/  FSETP.NEU.AND P0, PT, R4, R5, PT ;  /* 0x000000050400720b */ /* 0x000fe20003f0d000 */
[----:B------:R-:W-:-:S12]  /*0d70*/  STS [R3], R4 ;  /* 0x0000000403007388 */ /* 0x000fd80000000800 */
[----:B------:R-:W0:Y:S04]  /*0d80*/  @!P0 LDS R5, [R2+0x200] ;  /* 0x0002000002058984 */ /* 0x000e280000000800 */
[----:B0-----:R3:W-:Y:S02]  /*0d90*/  @!P0 STS [R2], R5 ;  /* 0x0000000502008388 */ /* 0x0017e40000000800 */
.L_x_7:
[----:B------:R-:W-:Y:S05]  /*0da0*/  BSYNC.RECONVERGENT B0 ;  /* 0x0000000000007941 */ /* 0x000fea0003800200 */
.L_x_6:
[----:B------:R-:W-:Y:S06]  /*0db0*/  BAR.SYNC.DEFER_BLOCKING 0x0 ;  /* 0x0000000000007b1d */ /* 0x000fec0000010000 */
[----:B------:R-:W-:Y:S04]  /*0dc0*/  BSSY.RECONVERGENT B0, `(.L_x_8) ;  /* 0x0000009000007945 */ /* 0x000fe80003800200 */
[----:B------:R-:W-:Y:S05]  /*0dd0*/  @P2 BRA `(.L_x_9) ;  /* 0x00000000001c2947 */ /* 0x000fea0003800000 */
[----:B0-----:R-:W-:Y:S04]  /*0de0*/  LDS R4, [R3] ;  /* 0x0000000003047984 */ /* 0x001fe80000000800 */
[----:B-123--:R-:W0:Y:S02]  /*0df0*/  LDS R5, [R3+0x100] ;  /* 0x0001000003057984 */ /* 0x00ee240000000800 */
[----:B0-----:R-:W-:-:S04]  /*0e00*/  FMNMX R4, R4, R5, !PT ;  /* 0x0000000504047209 */ /* 0x001fc80007800000 */
[----:B------:R-:W-:Y:S01]  /*0e10*/  FSETP.NEU.AND P0, PT, R4, R5, PT ;  /* 0x000000050400720b */ /* 0x000fe20003f0d000 */
[----:B------:R-:W-:-:S12]  /*0e20*/  STS [R3], R4 ;  /* 0x0000000403007388 */ /* 0x000fd80000000800 */
[----:B------:R-:W0:Y:S04]  /*0e30*/  @!P0 LDS R5, [R2+0x100] ;  /* 0x0001000002058984 */ /* 0x000e280000000800 */
[----:B0-----:R4:W-:Y:S02]  /*0e40*/  @!P0 STS [R2], R5 ;  /* 0x0000000502008388 */ /* 0x0019e40000000800 */
.L_x_9:
[----:B------:R-:W-:Y:S05]  /*0e50*/  BSYNC.RECONVERGENT B0 ;  /* 0x0000000000007941 */ /* 0x000fea0003800200 */
.L_x_8:
[----:B------:R-:W-:Y:S06]  /*0e60*/  BAR.SYNC.DEFER_BLOCKING 0x0 ;  /* 0x0000000000007b1d */ /* 0x000fec0000010000 */
[----:B------:R-:W-:Y:S05]  /*0e70*/  @P3 EXIT ;  /* 0x000000000000394d */ /* 0x000fea0003800000 */
[----:B0-----:R-:W-:Y:S01]  /*0e80*/  LDS R4, [R3] ;  /* 0x0000000003047984 */ /* 0x001fe20000000800 */
[----:B------:R-:W-:-:S03]  /*0e90*/  ISETP.NE.AND P1, PT, R24, RZ, PT ;  /* 0x000000ff1800720c */ /* 0x000fc60003f25270 */
[----:B-1234-:R-:W0:Y:S02]  /*0ea0*/  LDS R5, [R3+0x80] ;  /* 0x0000800003057984 */ /* 0x01ee240000000800 */
[----:B0-----:R-:W-:-:S05]  /*0eb0*/  FMNMX R4, R4, R5, !PT ;  /* 0x0000000504047209 */ /* 0x001fca0007800000 */
[----:B------:R-:W-:Y:S04]  /*0ec0*/  STS [R3], R4 ;  /* 0x0000000403007388 */ /* 0x000fe80000000800 */
[----:B------:R-:W-:Y:S04]  /*0ed0*/  LDS R5, [R3] ;  /* 0x0000000003057984 */ /* 0x000fe80000000800 */
[----:B------:R-:W0:Y:S02]  /*0ee0*/  LDS R6, [R3+0x80] ;  /* 0x0000800003067984 */ /* 0x000e240000000800 */
[----:B0-----:R-:W-:-:S13]  /*0ef0*/  FSETP.NEU.AND P0, PT, R5, R6, PT ;  /* 0x000000060500720b */ /* 0x001fda0003f0d000 */
[----:B------:R-:W0:Y:S04]  /*0f00*/  @!P0 LDS R5, [R2+0x80] ;  /* 0x0000800002058984 */ /* 0x000e280000000800 */
[----:B0-----:R-:W-:Y:S04]  /*0f10*/  @!P0 STS [R2], R5 ;  /* 0x0000000502008388 */ /* 0x001fe80000000800 */
[----:B------:R-:W-:Y:S04]  /*0f20*/  LDS R6, [R3] ;  /* 0x0000000003067984 */ /* 0x000fe80000000800 */
[----:B------:R-:W0:Y:S02]  /*0f30*/  LDS R7, [R3+0x40] ;  /* 0x0000400003077984 */ /* 0x000e240000000800 */
        /* <DEDUP_REMOVED lines=42> */
[----:B0-----:R0:W-:Y:S01]  /*11e0*/  @!P0 STS [R2], R7 ;  /* 0x0000000702008388 */ /* 0x0011e20000000800 */
[----:B------:R-:W-:Y:S05]  /*11f0*/  @P1 EXIT ;  /* 0x000000000000194d */ /* 0x000fea0003800000 */
[----:B0-----:R-:W0:Y:S01]  /*1200*/  LDS R7, [UR4] ;  /* 0x00000004ff077984 */ /* 0x001e220008000800 */
[----:B------:R-:W1:Y:S03]  /*1210*/  LDC.64 R2, c[0x0][0x3b0] ;  /* 0x0000ec00ff027b82 */ /* 0x000e660000000a00 */
[----:B------:R-:W2:Y:S05]  /*1220*/  LDS R9, [UR4+0x1000] ;  /* 0x00100004ff097984 */ /* 0x000eaa0008000800 */
[----:B------:R-:W3:Y:S01]  /*1230*/  LDC.64 R4, c[0x0][0x3b8] ;  /* 0x0000ee00ff047b82 */ /* 0x000ee20000000a00 */
[----:B-1----:R-:W-:-:S04]  /*1240*/  IMAD.WIDE R2, R0, 0x4, R2 ;  /* 0x0000000400027825 */ /* 0x002fc800078e0202 */
[----:B---3--:R-:W-:Y:S01]  /*1250*/  IMAD.WIDE R4, R0, 0x4, R4 ;  /* 0x0000000400047825 */ /* 0x008fe200078e0204 */
[----:B0-----:R-:W-:Y:S04]  /*1260*/  STG.E desc[UR8][R2.64], R7 ;  /* 0x0000000702007986 */ /* 0x001fe8000c101908 */
[----:B--2---:R-:W-:Y:S01]  /*1270*/  STG.E desc[UR8][R4.64], R9 ;  /* 0x0000000904007986 */ /* 0x004fe2000c101908 */
[----:B------:R-:W-:Y:S05]  /*1280*/  EXIT ;  /* 0x000000000000794d */ /* 0x000fea0003800000 */
.L_x_10:
[----:B------:R-:W-:-:S00]  /*1290*/  BRA `(.L_x_10) ;  /* 0xfffffffc00fc7947 */ /* 0x000fc0000383ffff */
[----:B------:R-:W-:-:S00]  /*12a0*/  NOP ;  /* 0x0000000000007918 */ /* 0x000fc00000000000 */
        /* <DEDUP_REMOVED lines=13> */
.L_x_11:


//--------------------- .nv.shared._Z17test_block_kernelPiS_PfS0_S0_S0_S0_S_ --------------------------
	.section	.nv.shared._Z17test_block_kernelPiS_PfS0_S0_S0_S0_S_,"aw",@nobits
	.sectionflags	@""
	.align	4
.nv.shared._Z17test_block_kernelPiS_PfS0_S0_S0_S0_S_:
	.zero		9216


//--------------------- .nv.shared.reserved.0     --------------------------
	.section	.nv.shared.reserved.0,"aw",@nobits
	.weak		__nv_reservedSMEM_offset_0_alias
	.size		__nv_reservedSMEM_offset_0_alias, 0, 64
	.other		__nv_reservedSMEM_offset_0_alias,@"STO_CUDA_RESERVED_SHARED STV_DEFAULT"
__nv_reservedSMEM_offset_0_alias:
	.zero		0
	.zero		64


//--------------------- .nv.constant0._Z17test_block_kernelPiS_PfS0_S0_S0_S0_S_ --------------------------
	.section	.nv.constant0._Z17test_block_kernelPiS_PfS0_S0_S0_S0_S_,"a",@progbits
	.sectionflags	@""
	.align	4
.nv.constant0._Z17test_block_kernelPiS_PfS0_S0_S0_S0_S_:
	.zero		960


//--------------------- SYMBOLS --------------------------

	.type		.nv.reservedSmem.offset0,@object
	.size		.nv.reservedSmem.offset0,0x4
	.type		.nv.reservedSmem.cap,@object
	.size		.nv.reservedSmem.cap,0x4
